	.headerflags	@"EF_CUDA_TEXMODE_UNIFIED EF_CUDA_64BIT_ADDRESS EF_CUDA_ACCELERATORS EF_CUDA_SM90 EF_CUDA_VIRTUAL_SM(EF_CUDA_SM90)"
	.elftype	@"ET_EXEC"


//--------------------- .nv.info                  --------------------------
	.section	.nv.info,"",@"SHT_CUDA_INFO"
	.align	4


	//----- nvinfo : EIATTR_REGCOUNT
	.align		4
        /*0000*/ 	.byte	0x04, 0x2f
        /*0002*/ 	.short	(.L_1 - .L_0)
	.align		4
.L_0:
        /*0004*/ 	.word	index@(triton_poi_fused_addmm_23)
        /*0008*/ 	.word	0x0000000a


	//----- nvinfo : EIATTR_MIN_STACK_SIZE
	.align		4
.L_1:
        /*000c*/ 	.byte	0x04, 0x12
        /*000e*/ 	.short	(.L_3 - .L_2)
	.align		4
.L_2:
        /*0010*/ 	.word	index@(triton_poi_fused_addmm_23)
        /*0014*/ 	.word	0x00000000


	//----- nvinfo : EIATTR_FRAME_SIZE
	.align		4
.L_3:
        /*0018*/ 	.byte	0x04, 0x11
        /*001a*/ 	.short	(.L_5 - .L_4)
	.align		4
.L_4:
        /*001c*/ 	.word	index@(triton_poi_fused_addmm_23)
        /*0020*/ 	.word	0x00000000


	//----- nvinfo : EIATTR_MIN_STACK_SIZE
	.align		4
.L_5:
        /*0024*/ 	.byte	0x04, 0x12
        /*0026*/ 	.short	(.L_7 - .L_6)
	.align		4
.L_6:
        /*0028*/ 	.word	index@(triton_poi_fused_addmm_23)
        /*002c*/ 	.word	0x00000000
.L_7:


//--------------------- .nv.info.triton_poi_fused_addmm_23 --------------------------
	.section	.nv.info.triton_poi_fused_addmm_23,"",@"SHT_CUDA_INFO"
	.sectionflags	@""
	.align	4


	//----- nvinfo : EIATTR_CUDA_API_VERSION
	.align		4
        /*0000*/ 	.byte	0x04, 0x37
        /*0002*/ 	.short	(.L_9 - .L_8)
.L_8:
        /*0004*/ 	.word	0x0000007c


	//----- nvinfo : EIATTR_KPARAM_INFO
	.align		4
.L_9:
        /*0008*/ 	.byte	0x04, 0x17
        /*000a*/ 	.short	(.L_11 - .L_10)
.L_10:
        /*000c*/ 	.word	0x00000000
        /*0010*/ 	.short	0x0002
        /*0012*/ 	.short	0x0010
        /*0014*/ 	.byte	0x00, 0xf0, 0x11, 0x00


	//----- nvinfo : EIATTR_KPARAM_INFO
	.align		4
.L_11:
        /*0018*/ 	.byte	0x04, 0x17
        /*001a*/ 	.short	(.L_13 - .L_12)
.L_12:
        /*001c*/ 	.word	0x00000000
        /*0020*/ 	.short	0x0001
        /*0022*/ 	.short	0x0008
        /*0024*/ 	.byte	0x00, 0xf4, 0x21, 0x00


	//----- nvinfo : EIATTR_KPARAM_INFO
	.align		4
.L_13:
        /*0028*/ 	.byte	0x04, 0x17
        /*002a*/ 	.short	(.L_15 - .L_14)
.L_14:
        /*002c*/ 	.word	0x00000000
        /*0030*/ 	.short	0x0000
        /*0032*/ 	.short	0x0000
        /*0034*/ 	.byte	0x00, 0xf4, 0x21, 0x00


	//----- nvinfo : EIATTR_SPARSE_MMA_MASK
	.align		4
.L_15:
        /*0038*/ 	.byte	0x03, 0x50
        /*003a*/ 	.short	0x0000


	//----- nvinfo : EIATTR_MAXREG_COUNT
	.align		4
        /*003c*/ 	.byte	0x03, 0x1b
        /*003e*/ 	.short	0x00ff


	//----- nvinfo : EIATTR_EXIT_INSTR_OFFSETS
	.align		4
        /*0040*/ 	.byte	0x04, 0x1c
        /*0042*/ 	.short	(.L_17 - .L_16)


	//   ....[0]....
.L_16:
        /*0044*/ 	.word	0x000000d0


	//----- nvinfo : EIATTR_REQNTID
	.align		4
.L_17:
        /*0048*/ 	.byte	0x04, 0x10
        /*004a*/ 	.short	(.L_19 - .L_18)
.L_18:
        /*004c*/ 	.word	0x00000080
        /*0050*/ 	.word	0x00000001
        /*0054*/ 	.word	0x00000001


	//----- nvinfo : EIATTR_CBANK_PARAM_SIZE
	.align		4
.L_19:
        /*0058*/ 	.byte	0x03, 0x19
        /*005a*/ 	.short	0x0014


	//----- nvinfo : EIATTR_PARAM_CBANK
	.align		4
        /*005c*/ 	.byte	0x04, 0x0a
        /*005e*/ 	.short	(.L_21 - .L_20)
	.align		4
.L_20:
        /*0060*/ 	.word	index@(.nv.constant0.triton_poi_fused_addmm_23)
        /*0064*/ 	.short	0x0210
        /*0066*/ 	.short	0x0014


	//----- nvinfo : EIATTR_SW_WAR
	.align		4
.L_21:
        /*0068*/ 	.byte	0x04, 0x36
        /*006a*/ 	.short	(.L_23 - .L_22)
.L_22:
        /*006c*/ 	.word	0x00000008
.L_23:


//--------------------- .nv.callgraph             --------------------------
	.section	.nv.callgraph,"",@"SHT_CUDA_CALLGRAPH"
	.align	4
	.sectionentsize	8
	.align		4
        /*0000*/ 	.word	0x00000000
	.align		4
        /*0004*/ 	.word	0xffffffff
	.align		4
        /*0008*/ 	.word	0x00000000
	.align		4
        /*000c*/ 	.word	0xfffffffe
	.align		4
        /*0010*/ 	.word	0x00000000
	.align		4
        /*0014*/ 	.word	0xfffffffd
	.align		4
        /*0018*/ 	.word	0x00000000
	.align		4
        /*001c*/ 	.word	0xfffffffc


//--------------------- .text.triton_poi_fused_addmm_23 --------------------------
	.section	.text.triton_poi_fused_addmm_23,"ax",@progbits
	.align	128
        .global         triton_poi_fused_addmm_23
        .type           triton_poi_fused_addmm_23,@function
        .size           triton_poi_fused_addmm_23,(.L_x_1 - triton_poi_fused_addmm_23)
        .other          triton_poi_fused_addmm_23,@"STO_CUDA_ENTRY STV_DEFAULT"
triton_poi_fused_addmm_23:
.text.triton_poi_fused_addmm_23:
[----:B------:R-:W-:Y:S01]  /*0000*/  LDC R1, c[0x0][0x28] ;  /* 0x00000a00ff017b82 */ /* 0x000fe20000000800 */
[----:B------:R-:W1:Y:S07]  /*0010*/  S2R R0, SR_TID.X ;  /* 0x0000000000007919 */ /* 0x000e6e0000002100 */
[----:B------:R-:W2:Y:S01]  /*0020*/  LDC.64 R2, c[0x0][0x210] ;  /* 0x00008400ff027b82 */ /* 0x000ea20000000a00 */
[----:B------:R-:W-:Y:S01]  /*0030*/  ULDC.64 UR4, c[0x0][0x208] ;  /* 0x0000820000047ab9 */ /* 0x000fe20000000a00 */
[----:B------:R-:W3:Y:S01]  /*0040*/  S2R R7, SR_CTAID.X ;  /* 0x0000000000077919 */ /* 0x000ee20000002500 */
[----:B-1----:R-:W-:-:S04]  /*0050*/  LOP3.LUT R0, R0, 0x7f, RZ, 0xc0, !PT ;  /* 0x0000007f00007812 */ /* 0x002fc800078ec0ff */
[----:B---3--:R-:W-:-:S05]  /*0060*/  LEA R7, R7, R0, 0x7 ;  /* 0x0000000007077211 */ /* 0x008fca00078e38ff */
[----:B------:R-:W-:-:S04]  /*0070*/  IMAD R5, R7, 0x6, RZ ;  /* 0x0000000607057824 */ /* 0x000fc800078e02ff */
[----:B--2---:R-:W-:Y:S02]  /*0080*/  IMAD.WIDE R2, R5, 0x4, R2 ;  /* 0x0000000405027825 */ /* 0x004fe400078e0202 */
[----:B------:R-:W1:Y:S04]  /*0090*/  LDC.64 R4, c[0x0][0x218] ;  /* 0x00008600ff047b82 */ /* 0x000e680000000a00 */
[----:B------:R-:W2:Y:S01]  /*00a0*/  LDG.E.EL R3, desc[UR4][R2.64] ;  /* 0x0000000402037981 */ /* 0x000ea2000c2e1900 */
[----:B-1----:R-:W-:-:S05]  /*00b0*/  IMAD.WIDE R4, R7, 0x4, R4 ;  /* 0x0000000407047825 */ /* 0x002fca00078e0204 */
[----:B--2---:R-:W-:Y:S01]  /*00c0*/  STG.E desc[UR4][R4.64], R3 ;  /* 0x0000000304007986 */ /* 0x004fe2000c101904 */
[----:B------:R-:W-:Y:S05]  /*00d0*/  EXIT ;  /* 0x000000000000794d */ /* 0x000fea0003800000 */
.L_x_0:
[----:B------:R-:W-:-:S00]  /*00e0*/  BRA `(.L_x_0) ;  /* 0xfffffffc00fc7947 */ /* 0x000fc0000383ffff */
[----:B------:R-:W-:-:S00]  /*00f0*/  NOP ;  /* 0x0000000000007918 */ /* 0x000fc00000000000 */
        /* <DEDUP_REMOVED lines=8> */
.L_x_1:


//--------------------- .nv.constant0.triton_poi_fused_addmm_23 --------------------------
	.section	.nv.constant0.triton_poi_fused_addmm_23,"a",@progbits
	.sectionflags	@""
	.align	4
.nv.constant0.triton_poi_fused_addmm_23:
	.zero		548
